	.headerflags	@"EF_CUDA_TEXMODE_UNIFIED EF_CUDA_64BIT_ADDRESS EF_CUDA_ACCELERATORS EF_CUDA_SM90 EF_CUDA_VIRTUAL_SM(EF_CUDA_SM90)"
	.elftype	@"ET_EXEC"


//--------------------- .nv.info                  --------------------------
	.section	.nv.info,"",@"SHT_CUDA_INFO"
	.align	4


	//----- nvinfo : EIATTR_REGCOUNT
	.align		4
        /*0000*/ 	.byte	0x04, 0x2f
        /*0002*/ 	.short	(.L_1 - .L_0)
	.align		4
.L_0:
        /*0004*/ 	.word	index@(triton_poi_fused_convolution_14)
        /*0008*/ 	.word	0x00000011


	//----- nvinfo : EIATTR_MIN_STACK_SIZE
	.align		4
.L_1:
        /*000c*/ 	.byte	0x04, 0x12
        /*000e*/ 	.short	(.L_3 - .L_2)
	.align		4
.L_2:
        /*0010*/ 	.word	index@(triton_poi_fused_convolution_14)
        /*0014*/ 	.word	0x00000000


	//----- nvinfo : EIATTR_FRAME_SIZE
	.align		4
.L_3:
        /*0018*/ 	.byte	0x04, 0x11
        /*001a*/ 	.short	(.L_5 - .L_4)
	.align		4
.L_4:
        /*001c*/ 	.word	index@(triton_poi_fused_convolution_14)
        /*0020*/ 	.word	0x00000000


	//----- nvinfo : EIATTR_MIN_STACK_SIZE
	.align		4
.L_5:
        /*0024*/ 	.byte	0x04, 0x12
        /*0026*/ 	.short	(.L_7 - .L_6)
	.align		4
.L_6:
        /*0028*/ 	.word	index@(triton_poi_fused_convolution_14)
        /*002c*/ 	.word	0x00000000
.L_7:


//--------------------- .nv.info.triton_poi_fused_convolution_14 --------------------------
	.section	.nv.info.triton_poi_fused_convolution_14,"",@"SHT_CUDA_INFO"
	.sectionflags	@""
	.align	4


	//----- nvinfo : EIATTR_CUDA_API_VERSION
	.align		4
        /*0000*/ 	.byte	0x04, 0x37
        /*0002*/ 	.short	(.L_9 - .L_8)
.L_8:
        /*0004*/ 	.word	0x0000007c


	//----- nvinfo : EIATTR_KPARAM_INFO
	.align		4
.L_9:
        /*0008*/ 	.byte	0x04, 0x17
        /*000a*/ 	.short	(.L_11 - .L_10)
.L_10:
        /*000c*/ 	.word	0x00000000
        /*0010*/ 	.short	0x0004
        /*0012*/ 	.short	0x001c
        /*0014*/ 	.byte	0x00, 0xf0, 0x11, 0x00


	//----- nvinfo : EIATTR_KPARAM_INFO
	.align		4
.L_11:
        /*0018*/ 	.byte	0x04, 0x17
        /*001a*/ 	.short	(.L_13 - .L_12)
.L_12:
        /*001c*/ 	.word	0x00000000
        /*0020*/ 	.short	0x0003
        /*0022*/ 	.short	0x0018
        /*0024*/ 	.byte	0x00, 0xf0, 0x11, 0x00


	//----- nvinfo : EIATTR_KPARAM_INFO
	.align		4
.L_13:
        /*0028*/ 	.byte	0x04, 0x17
        /*002a*/ 	.short	(.L_15 - .L_14)
.L_14:
        /*002c*/ 	.word	0x00000000
        /*0030*/ 	.short	0x0002
        /*0032*/ 	.short	0x0010
        /*0034*/ 	.byte	0x00, 0xf4, 0x21, 0x00


	//----- nvinfo : EIATTR_KPARAM_INFO
	.align		4
.L_15:
        /*0038*/ 	.byte	0x04, 0x17
        /*003a*/ 	.short	(.L_17 - .L_16)
.L_16:
        /*003c*/ 	.word	0x00000000
        /*0040*/ 	.short	0x0001
        /*0042*/ 	.short	0x0008
        /*0044*/ 	.byte	0x00, 0xf4, 0x21, 0x00


	//----- nvinfo : EIATTR_KPARAM_INFO
	.align		4
.L_17:
        /*0048*/ 	.byte	0x04, 0x17
        /*004a*/ 	.short	(.L_19 - .L_18)
.L_18:
        /*004c*/ 	.word	0x00000000
        /*0050*/ 	.short	0x0000
        /*0052*/ 	.short	0x0000
        /*0054*/ 	.byte	0x00, 0xf4, 0x21, 0x00


	//----- nvinfo : EIATTR_SPARSE_MMA_MASK
	.align		4
.L_19:
        /*0058*/ 	.byte	0x03, 0x50
        /*005a*/ 	.short	0x0000


	//----- nvinfo : EIATTR_MAXREG_COUNT
	.align		4
        /*005c*/ 	.byte	0x03, 0x1b
        /*005e*/ 	.short	0x00ff


	//----- nvinfo : EIATTR_EXIT_INSTR_OFFSETS
	.align		4
        /*0060*/ 	.byte	0x04, 0x1c
        /*0062*/ 	.short	(.L_21 - .L_20)


	//   ....[0]....
.L_20:
        /*0064*/ 	.word	0x00000300


	//   ....[1]....
        /*0068*/ 	.word	0x00000350


	//----- nvinfo : EIATTR_REQNTID
	.align		4
.L_21:
        /*006c*/ 	.byte	0x04, 0x10
        /*006e*/ 	.short	(.L_23 - .L_22)
.L_22:
        /*0070*/ 	.word	0x00000080
        /*0074*/ 	.word	0x00000001
        /*0078*/ 	.word	0x00000001


	//----- nvinfo : EIATTR_CBANK_PARAM_SIZE
	.align		4
.L_23:
        /*007c*/ 	.byte	0x03, 0x19
        /*007e*/ 	.short	0x0020


	//----- nvinfo : EIATTR_PARAM_CBANK
	.align		4
        /*0080*/ 	.byte	0x04, 0x0a
        /*0082*/ 	.short	(.L_25 - .L_24)
	.align		4
.L_24:
        /*0084*/ 	.word	index@(.nv.constant0.triton_poi_fused_convolution_14)
        /*0088*/ 	.short	0x0210
        /*008a*/ 	.short	0x0020


	//----- nvinfo : EIATTR_SW_WAR
	.align		4
.L_25:
        /*008c*/ 	.byte	0x04, 0x36
        /*008e*/ 	.short	(.L_27 - .L_26)
.L_26:
        /*0090*/ 	.word	0x00000008
.L_27:


//--------------------- .nv.callgraph             --------------------------
	.section	.nv.callgraph,"",@"SHT_CUDA_CALLGRAPH"
	.align	4
	.sectionentsize	8
	.align		4
        /*0000*/ 	.word	0x00000000
	.align		4
        /*0004*/ 	.word	0xffffffff
	.align		4
        /*0008*/ 	.word	0x00000000
	.align		4
        /*000c*/ 	.word	0xfffffffe
	.align		4
        /*0010*/ 	.word	0x00000000
	.align		4
        /*0014*/ 	.word	0xfffffffd
	.align		4
        /*0018*/ 	.word	0x00000000
	.align		4
        /*001c*/ 	.word	0xfffffffc


//--------------------- .text.triton_poi_fused_convolution_14 --------------------------
	.section	.text.triton_poi_fused_convolution_14,"ax",@progbits
	.sectionflags	@"SHF_BARRIERS=1"
	.align	128
        .global         triton_poi_fused_convolution_14
        .type           triton_poi_fused_convolution_14,@function
        .size           triton_poi_fused_convolution_14,(.L_x_1 - triton_poi_fused_convolution_14)
        .other          triton_poi_fused_convolution_14,@"STO_CUDA_ENTRY STV_DEFAULT"
triton_poi_fused_convolution_14:
.text.triton_poi_fused_convolution_14:
[----:B------:R-:W0:Y:S02]  /*0000*/  LDC R1, c[0x0][0x28] ;  /* 0x00000a00ff017b82 */ /* 0x000e240000000800 */
[----:B------:R-:W1:Y:S01]  /*0010*/  S2R R14, SR_TID.X ;  /* 0x00000000000e7919 */ /* 0x000e620000002100 */
[----:B------:R-:W2:Y:S01]  /*0020*/  LDC.64 R6, c[0x0][0x218] ;  /* 0x00008600ff067b82 */ /* 0x000ea20000000a00 */
[----:B------:R-:W-:Y:S01]  /*0030*/  CS2R R12, SRZ ;  /* 0x00000000000c7805 */ /* 0x000fe2000001ff00 */
[----:B------:R-:W-:Y:S01]  /*0040*/  ULDC.64 UR6, c[0x0][0x208] ;  /* 0x0000820000067ab9 */ /* 0x000fe20000000a00 */
[----:B------:R-:W3:Y:S01]  /*0050*/  S2R R2, SR_CTAID.Y ;  /* 0x0000000000027919 */ /* 0x000ee20000002600 */
[----:B------:R-:W4:Y:S04]  /*0060*/  S2R R0, SR_CTAID.X ;  /* 0x0000000000007919 */ /* 0x000f280000002500 */
[----:B------:R-:W5:Y:S01]  /*0070*/  LDC.64 R4, c[0x0][0x210] ;  /* 0x00008400ff047b82 */ /* 0x000f620000000a00 */
[----:B-1----:R-:W-:-:S05]  /*0080*/  IMAD.SHL.U32 R3, R14, 0x2, RZ ;  /* 0x000000020e037824 */ /* 0x002fca00078e00ff */
[----:B------:R-:W-:Y:S02]  /*0090*/  LOP3.LUT R3, R3, 0xfe, RZ, 0xc0, !PT ;  /* 0x000000fe03037812 */ /* 0x000fe400078ec0ff */
[----:B----4-:R-:W-:Y:S02]  /*00a0*/  ISETP.GE.AND P0, PT, R0, 0x10, PT ;  /* 0x000000100000780c */ /* 0x010fe40003f06270 */
[----:B---3--:R-:W-:-:S04]  /*00b0*/  PRMT R8, R3, 0x6540, R2 ;  /* 0x0000654003087816 */ /* 0x008fc80000000002 */
[C---:B------:R-:W-:Y:S01]  /*00c0*/  ISETP.GE.AND P2, PT, R8.reuse, 0x500, PT ;  /* 0x000005000800780c */ /* 0x040fe20003f46270 */
[C---:B------:R-:W-:Y:S01]  /*00d0*/  IMAD.HI R9, R8.reuse, 0x66666667, RZ ;  /* 0x6666666708097827 */ /* 0x040fe200078e02ff */
[----:B------:R-:W-:-:S04]  /*00e0*/  ISETP.LT.AND P1, PT, R8, 0x500, !P0 ;  /* 0x000005000800780c */ /* 0x000fc80004721270 */
[----:B------:R-:W-:-:S04]  /*00f0*/  SHF.R.U32.HI R10, RZ, 0x1f, R9 ;  /* 0x0000001fff0a7819 */ /* 0x000fc80000011609 */
[----:B------:R-:W-:-:S05]  /*0100*/  LEA.HI.SX32 R9, R9, R10, 0x19 ;  /* 0x0000000a09097211 */ /* 0x000fca00078fcaff */
[----:B------:R-:W-:-:S04]  /*0110*/  IMAD R11, R9, -0x140, R8 ;  /* 0xfffffec0090b7824 */ /* 0x000fc800078e0208 */
[----:B------:R-:W-:Y:S02]  /*0120*/  IMAD R10, R0, 0x140, R11 ;  /* 0x00000140000a7824 */ /* 0x000fe400078e020b */
[----:B--2---:R-:W-:-:S04]  /*0130*/  IMAD.WIDE R6, R11, 0x4, R6 ;  /* 0x000000040b067825 */ /* 0x004fc800078e0206 */
[----:B------:R-:W-:Y:S01]  /*0140*/  IMAD R9, R9, 0x1400, R10 ;  /* 0x0000140009097824 */ /* 0x000fe200078e020a */
[----:B------:R-:W-:Y:S01]  /*0150*/  CS2R R10, SRZ ;  /* 0x00000000000a7805 */ /* 0x000fe2000001ff00 */
[----:B------:R-:W2:Y:S02]  /*0160*/  @!P2 LDG.E.EL.64 R12, desc[UR6][R6.64] ;  /* 0x00000006060ca981 */ /* 0x000ea4000c2e1b00 */
[----:B-----5:R-:W-:-:S05]  /*0170*/  IMAD.WIDE R4, R9, 0x4, R4 ;  /* 0x0000000409047825 */ /* 0x020fca00078e0204 */
[----:B------:R1:W2:Y:S01]  /*0180*/  @P1 LDG.E.EL.64 R10, desc[UR6][R4.64] ;  /* 0x00000006040a1981 */ /* 0x0002a2000c2e1b00 */
[----:B------:R-:W3:Y:S01]  /*0190*/  S2UR UR5, SR_CgaCtaId ;  /* 0x00000000000579c3 */ /* 0x000ee20000008800 */
[----:B------:R-:W-:Y:S01]  /*01a0*/  UMOV UR4, 0x400 ;  /* 0x0000040000047882 */ /* 0x000fe20000000000 */
[----:B------:R-:W-:-:S06]  /*01b0*/  LOP3.LUT R9, R14, 0x7f, RZ, 0xc0, !PT ;  /* 0x0000007f0e097812 */ /* 0x000fcc00078ec0ff */
[----:B-1----:R-:W1:Y:S01]  /*01c0*/  LDC.64 R4, c[0x0][0x220] ;  /* 0x00008800ff047b82 */ /* 0x002e620000000a00 */
[----:B---3--:R-:W-:-:S06]  /*01d0*/  UPRMT UR4, UR5, 0x654, UR4 ;  /* 0x0000065405047896 */ /* 0x008fcc0008000004 */
[----:B------:R-:W-:Y:S02]  /*01e0*/  LEA R8, R3, UR4, 0x3 ;  /* 0x0000000403087c11 */ /* 0x000fe4000f8e18ff */
[----:B------:R-:W-:Y:S01]  /*01f0*/  PRMT R3, R9, 0x6540, R2 ;  /* 0x0000654009037816 */ /* 0x000fe20000000002 */
[----:B------:R-:W-:-:S05]  /*0200*/  IMAD.SHL.U32 R2, R2, 0x100, RZ ;  /* 0x0000010002027824 */ /* 0x000fca00078e00ff */
[----:B------:R-:W-:Y:S02]  /*0210*/  LOP3.LUT R7, R2, 0x80, R9, 0xfe, !PT ;  /* 0x0000008002077812 */ /* 0x000fe400078efe09 */
[----:B------:R-:W-:Y:S02]  /*0220*/  ISETP.LT.AND P1, PT, R3, 0x500, !P0 ;  /* 0x000005000300780c */ /* 0x000fe40004721270 */
[----:B------:R-:W-:Y:S01]  /*0230*/  ISETP.LT.AND P0, PT, R7, 0x500, !P0 ;  /* 0x000005000700780c */ /* 0x000fe20004701270 */
[----:B------:R-:W-:-:S04]  /*0240*/  IMAD R3, R3, 0x10, R0 ;  /* 0x0000001003037824 */ /* 0x000fc800078e0200 */
[----:B-1----:R-:W-:-:S04]  /*0250*/  IMAD.WIDE R2, R3, 0x4, R4 ;  /* 0x0000000403027825 */ /* 0x002fc800078e0204 */
[----:B--2---:R-:W-:Y:S01]  /*0260*/  FADD R10, R12, R10 ;  /* 0x0000000a0c0a7221 */ /* 0x004fe20000000000 */
[----:B------:R-:W-:-:S04]  /*0270*/  FADD R11, R13, R11 ;  /* 0x0000000b0d0b7221 */ /* 0x000fc80000000000 */
[----:B------:R-:W-:Y:S04]  /*0280*/  STS [R8], R10 ;  /* 0x0000000a08007388 */ /* 0x000fe80000000800 */
[----:B------:R-:W-:Y:S01]  /*0290*/  STS [R8+0x8], R11 ;  /* 0x0000080b08007388 */ /* 0x000fe20000000800 */
[C---:B------:R-:W-:Y:S01]  /*02a0*/  LEA R12, R9.reuse, UR4, 0x3 ;  /* 0x00000004090c7c11 */ /* 0x040fe2000f8e18ff */
[----:B------:R-:W-:Y:S06]  /*02b0*/  BAR.SYNC.DEFER_BLOCKING 0x0 ;  /* 0x0000000000007b1d */ /* 0x000fec0000010000 */
[----:B------:R-:W1:Y:S01]  /*02c0*/  LDS R13, [R12] ;  /* 0x000000000c0d7984 */ /* 0x000e620000000800 */
[----:B------:R-:W-:-:S04]  /*02d0*/  LOP3.LUT R9, R9, 0x80, RZ, 0xfc, !PT ;  /* 0x0000008009097812 */ /* 0x000fc800078efcff */
[----:B------:R-:W-:Y:S01]  /*02e0*/  LEA R9, R9, UR4, 0x3 ;  /* 0x0000000409097c11 */ /* 0x000fe2000f8e18ff */
[----:B-1----:R1:W-:Y:S01]  /*02f0*/  @P1 STG.E desc[UR6][R2.64], R13 ;  /* 0x0000000d02001986 */ /* 0x0023e2000c101906 */
[----:B------:R-:W-:Y:S05]  /*0300*/  @!P0 EXIT ;  /* 0x000000000000894d */ /* 0x000fea0003800000 */
[----:B------:R-:W0:Y:S01]  /*0310*/  LDS R9, [R9] ;  /* 0x0000000009097984 */ /* 0x000e220000000800 */
[----:B-1----:R-:W-:-:S04]  /*0320*/  IMAD R3, R7, 0x10, R0 ;  /* 0x0000001007037824 */ /* 0x002fc800078e0200 */
[----:B------:R-:W-:-:S05]  /*0330*/  IMAD.WIDE R2, R3, 0x4, R4 ;  /* 0x0000000403027825 */ /* 0x000fca00078e0204 */
[----:B0-----:R-:W-:Y:S01]  /*0340*/  STG.E desc[UR6][R2.64], R9 ;  /* 0x0000000902007986 */ /* 0x001fe2000c101906 */
[----:B------:R-:W-:Y:S05]  /*0350*/  EXIT ;  /* 0x000000000000794d */ /* 0x000fea0003800000 */
.L_x_0:
[----:B------:R-:W-:-:S00]  /*0360*/  BRA `(.L_x_0) ;  /* 0xfffffffc00fc7947 */ /* 0x000fc0000383ffff */
[----:B------:R-:W-:-:S00]  /*0370*/  NOP ;  /* 0x0000000000007918 */ /* 0x000fc00000000000 */
        /* <DEDUP_REMOVED lines=8> */
.L_x_1:


//--------------------- .nv.shared.triton_poi_fused_convolution_14 --------------------------
	.section	.nv.shared.triton_poi_fused_convolution_14,"aw",@nobits
	.sectionflags	@""
	.align	16
	.zero		1024


//--------------------- .nv.constant0.triton_poi_fused_convolution_14 --------------------------
	.section	.nv.constant0.triton_poi_fused_convolution_14,"a",@progbits
	.sectionflags	@""
	.align	4
.nv.constant0.triton_poi_fused_convolution_14:
	.zero		560
